//
// Generated by NVIDIA NVVM Compiler
//
// Compiler Build ID: CL-36424714
// Cuda compilation tools, release 13.0, V13.0.88
// Based on NVVM 20.0.0
//

.version 9.0
.target sm_100
.address_size 64

	// .globl	_Z9vectorAddPKfS0_Pf
.const .align 4 .u32 d_N;

.visible .entry _Z9vectorAddPKfS0_Pf(
	.param .u64 .ptr .align 1 _Z9vectorAddPKfS0_Pf_param_0,
	.param .u64 .ptr .align 1 _Z9vectorAddPKfS0_Pf_param_1,
	.param .u64 .ptr .align 1 _Z9vectorAddPKfS0_Pf_param_2
)
{
	.reg .pred 	%p<3>;
	.reg .b32 	%r<11>;
	.reg .b32 	%f<4>;
	.reg .b64 	%rd<11>;

	ld.param.u64 	%rd4, [_Z9vectorAddPKfS0_Pf_param_0];
	ld.param.u64 	%rd5, [_Z9vectorAddPKfS0_Pf_param_1];
	ld.param.u64 	%rd6, [_Z9vectorAddPKfS0_Pf_param_2];
	mov.u32 	%r7, %ctaid.x;
	mov.u32 	%r1, %ntid.x;
	mov.u32 	%r8, %tid.x;
	mad.lo.s32 	%r10, %r7, %r1, %r8;
	ld.const.u32 	%r3, [d_N];
	setp.ge.s32 	%p1, %r10, %r3;
	@%p1 bra 	$L__BB0_3;
	mov.u32 	%r9, %nctaid.x;
	mul.lo.s32 	%r4, %r1, %r9;
	cvta.to.global.u64 	%rd1, %rd4;
	cvta.to.global.u64 	%rd2, %rd5;
	cvta.to.global.u64 	%rd3, %rd6;
$L__BB0_2:
	mul.wide.s32 	%rd7, %r10, 4;
	add.s64 	%rd8, %rd1, %rd7;
	ld.global.f32 	%f1, [%rd8];
	add.s64 	%rd9, %rd2, %rd7;
	ld.global.f32 	%f2, [%rd9];
	add.f32 	%f3, %f1, %f2;
	add.s64 	%rd10, %rd3, %rd7;
	st.global.f32 	[%rd10], %f3;
	add.s32 	%r10, %r10, %r4;
	setp.lt.s32 	%p2, %r10, %r3;
	@%p2 bra 	$L__BB0_2;
$L__BB0_3:
	ret;

}


// ===== COMPILED SASS (sm_100) =====

	.target	sm_100

	.elftype	@"ET_EXEC"


//--------------------- .note.nv.tkinfo           --------------------------
	.section	.note.nv.tkinfo,"",@"SHT_NOTE"
	.sectionflags	@"SHF_NOTE_NV_TKINFO"
	.tkinfo
        /*0018*/ 	.word	0x00000002
        /*0030*/ 	.string	""
        /*0030*/ 	.string	"ptxas"
        /*0030*/ 	.string	"Cuda compilation tools, release 13.0, V13.0.88"
        /*0030*/ 	.string	"Build cuda_13.0.r13.0/compiler.36424714_0"
        /*0030*/ 	.string	"-arch sm_100 -m 64 "



//--------------------- .note.nv.cuinfo           --------------------------
	.section	.note.nv.cuinfo,"",@"SHT_NOTE"
	.sectionflags	@"SHF_NOTE_NV_CUINFO"
        /*0018*/ 	.short	0x0002
        /*001a*/ 	.short	0x0064
        /*001c*/ 	.short	0x0082
	.zero		2


//--------------------- .nv.info                  --------------------------
	.section	.nv.info,"",@"SHT_CUDA_INFO"
	.align	4


	//----- nvinfo : EIATTR_REGCOUNT
	.align		4
        /*0000*/ 	.byte	0x04, 0x2f
        /*0002*/ 	.short	(.L_2 - .L_1)
	.align		4
.L_1:
        /*0004*/ 	.word	index@(_Z9vectorAddPKfS0_Pf)
        /*0008*/ 	.word	0x00000014


	//----- nvinfo : EIATTR_FRAME_SIZE
	.align		4
.L_2:
        /*000c*/ 	.byte	0x04, 0x11
        /*000e*/ 	.short	(.L_4 - .L_3)
	.align		4
.L_3:
        /*0010*/ 	.word	index@(_Z9vectorAddPKfS0_Pf)
        /*0014*/ 	.word	0x00000000


	//----- nvinfo : EIATTR_MIN_STACK_SIZE
	.align		4
.L_4:
        /*0018*/ 	.byte	0x04, 0x12
        /*001a*/ 	.short	(.L_6 - .L_5)
	.align		4
.L_5:
        /*001c*/ 	.word	index@(_Z9vectorAddPKfS0_Pf)
        /*0020*/ 	.word	0x00000000
.L_6:


//--------------------- .nv.compat                --------------------------
	.section	.nv.compat,"",@"SHT_CUDA_COMPAT_INFO"
	.align	4
        /*0000*/ 	.byte	0x02, 0x09, 0x00, 0x00, 0x02, 0x02, 0x01, 0x00, 0x02, 0x05, 0x05, 0x00, 0x03, 0x07, 0x01, 0x01
        /*0010*/ 	.byte	0x02, 0x03, 0x00, 0x00, 0x02, 0x06, 0x01, 0x00, 0x04, 0x0b, 0x08, 0x00, 0x09, 0x00, 0x00, 0x00
        /*0020*/ 	.byte	0x00, 0x00, 0x00, 0x00


//--------------------- .nv.info._Z9vectorAddPKfS0_Pf --------------------------
	.section	.nv.info._Z9vectorAddPKfS0_Pf,"",@"SHT_CUDA_INFO"
	.sectionflags	@""
	.align	4


	//----- nvinfo : EIATTR_CUDA_API_VERSION
	.align		4
        /*0000*/ 	.byte	0x04, 0x37
        /*0002*/ 	.short	(.L_8 - .L_7)
.L_7:
        /*0004*/ 	.word	0x00000082


	//----- nvinfo : EIATTR_KPARAM_INFO
	.align		4
.L_8:
        /*0008*/ 	.byte	0x04, 0x17
        /*000a*/ 	.short	(.L_10 - .L_9)
.L_9:
        /*000c*/ 	.word	0x00000000
        /*0010*/ 	.short	0x0002
        /*0012*/ 	.short	0x0010
        /*0014*/ 	.byte	0x00, 0xf5, 0x21, 0x00


	//----- nvinfo : EIATTR_KPARAM_INFO
	.align		4
.L_10:
        /*0018*/ 	.byte	0x04, 0x17
        /*001a*/ 	.short	(.L_12 - .L_11)
.L_11:
        /*001c*/ 	.word	0x00000000
        /*0020*/ 	.short	0x0001
        /*0022*/ 	.short	0x0008
        /*0024*/ 	.byte	0x00, 0xf5, 0x21, 0x00


	//----- nvinfo : EIATTR_KPARAM_INFO
	.align		4
.L_12:
        /*0028*/ 	.byte	0x04, 0x17
        /*002a*/ 	.short	(.L_14 - .L_13)
.L_13:
        /*002c*/ 	.word	0x00000000
        /*0030*/ 	.short	0x0000
        /*0032*/ 	.short	0x0000
        /*0034*/ 	.byte	0x00, 0xf5, 0x21, 0x00


	//----- nvinfo : EIATTR_SPARSE_MMA_MASK
	.align		4
.L_14:
        /*0038*/ 	.byte	0x03, 0x50
        /*003a*/ 	.short	0x0000


	//----- nvinfo : EIATTR_MAXREG_COUNT
	.align		4
        /*003c*/ 	.byte	0x03, 0x1b
        /*003e*/ 	.short	0x00ff


	//----- nvinfo : EIATTR_MERCURY_ISA_VERSION
	.align		4
        /*0040*/ 	.byte	0x03, 0x5f
        /*0042*/ 	.short	0x0101


	//----- nvinfo : EIATTR_VRC_CTA_INIT_COUNT
	.align		4
        /*0044*/ 	.byte	0x02, 0x4a
	.zero		1
	.zero		1


	//----- nvinfo : EIATTR_EXIT_INSTR_OFFSETS
	.align		4
        /*0048*/ 	.byte	0x04, 0x1c
        /*004a*/ 	.short	(.L_16 - .L_15)


	//   ....[0]....
.L_15:
        /*004c*/ 	.word	0x00000070


	//   ....[1]....
        /*0050*/ 	.word	0x00000180


	//----- nvinfo : EIATTR_CRS_STACK_SIZE
	.align		4
.L_16:
        /*0054*/ 	.byte	0x04, 0x1e
        /*0056*/ 	.short	(.L_18 - .L_17)
.L_17:
        /*0058*/ 	.word	0x00000000


	//----- nvinfo : EIATTR_CBANK_PARAM_SIZE
	.align		4
.L_18:
        /*005c*/ 	.byte	0x03, 0x19
        /*005e*/ 	.short	0x0018


	//----- nvinfo : EIATTR_PARAM_CBANK
	.align		4
        /*0060*/ 	.byte	0x04, 0x0a
        /*0062*/ 	.short	(.L_20 - .L_19)
	.align		4
.L_19:
        /*0064*/ 	.word	index@(.nv.constant0._Z9vectorAddPKfS0_Pf)
        /*0068*/ 	.short	0x0380
        /*006a*/ 	.short	0x0018


	//----- nvinfo : EIATTR_SW_WAR
	.align		4
.L_20:
        /*006c*/ 	.byte	0x04, 0x36
        /*006e*/ 	.short	(.L_22 - .L_21)
.L_21:
        /*0070*/ 	.word	0x00000008
.L_22:


//--------------------- .nv.callgraph             --------------------------
	.section	.nv.callgraph,"",@"SHT_CUDA_CALLGRAPH"
	.align	4
	.sectionentsize	8
	.align		4
        /*0000*/ 	.word	0x00000000
	.align		4
        /*0004*/ 	.word	0xffffffff
	.align		4
        /*0008*/ 	.word	0x00000000
	.align		4
        /*000c*/ 	.word	0xfffffffe
	.align		4
        /*0010*/ 	.word	0x00000000
	.align		4
        /*0014*/ 	.word	0xfffffffd
	.align		4
        /*0018*/ 	.word	0x00000000
	.align		4
        /*001c*/ 	.word	0xfffffffc


//--------------------- .nv.constant3             --------------------------
	.section	.nv.constant3,"a",@progbits
	.align	4
.nv.constant3:
	.type		d_N,@object
	.size		d_N,(.L_0 - d_N)
d_N:
	.zero		4
.L_0:


//--------------------- .text._Z9vectorAddPKfS0_Pf --------------------------
	.section	.text._Z9vectorAddPKfS0_Pf,"ax",@progbits
	.align	128
        .global         _Z9vectorAddPKfS0_Pf
        .type           _Z9vectorAddPKfS0_Pf,@function
        .size           _Z9vectorAddPKfS0_Pf,(.L_x_2 - _Z9vectorAddPKfS0_Pf)
        .other          _Z9vectorAddPKfS0_Pf,@"STO_CUDA_ENTRY STV_DEFAULT"
_Z9vectorAddPKfS0_Pf:
.text._Z9vectorAddPKfS0_Pf:
[----:B------:R-:W-:Y:S01]  /*0000*/  LDC R1, c[0x0][0x37c] ;  /* 0x0000df00ff017b82 */ /* 0x000fe20000000800 */
[----:B------:R-:W0:Y:S07]  /*0010*/  S2R R0, SR_TID.X ;  /* 0x0000000000007919 */ /* 0x000e2e0000002100 */
[----:B------:R-:W0:Y:S01]  /*0020*/  S2UR UR4, SR_CTAID.X ;  /* 0x00000000000479c3 */ /* 0x000e220000002500 */
[----:B------:R-:W1:Y:S07]  /*0030*/  LDCU UR5, c[0x3][URZ] ;  /* 0x00c00000ff0577ac */ /* 0x000e6e0008000800 */
[----:B------:R-:W0:Y:S02]  /*0040*/  LDC R15, c[0x0][0x360] ;  /* 0x0000d800ff0f7b82 */ /* 0x000e240000000800 */
[----:B0-----:R-:W-:-:S05]  /*0050*/  IMAD R0, R15, UR4, R0 ;  /* 0x000000040f007c24 */ /* 0x001fca000f8e0200 */
[----:B-1----:R-:W-:-:S13]  /*0060*/  ISETP.GE.AND P0, PT, R0, UR5, PT ;  /* 0x0000000500007c0c */ /* 0x002fda000bf06270 */
[----:B------:R-:W-:Y:S05]  /*0070*/  @P0 EXIT ;  /* 0x000000000000094d */ /* 0x000fea0003800000 */
[----:B------:R-:W0:Y:S01]  /*0080*/  LDC.64 R12, c[0x0][0x390] ;  /* 0x0000e400ff0c7b82 */ /* 0x000e220000000a00 */
[----:B------:R-:W1:Y:S01]  /*0090*/  LDCU UR4, c[0x0][0x370] ;  /* 0x00006e00ff0477ac */ /* 0x000e620008000800 */
[----:B------:R-:W2:Y:S06]  /*00a0*/  LDCU.64 UR6, c[0x0][0x358] ;  /* 0x00006b00ff0677ac */ /* 0x000eac0008000a00 */
[----:B------:R-:W3:Y:S08]  /*00b0*/  LDC.64 R8, c[0x0][0x380] ;  /* 0x0000e000ff087b82 */ /* 0x000ef00000000a00 */
[----:B------:R-:W4:Y:S01]  /*00c0*/  LDC.64 R10, c[0x0][0x388] ;  /* 0x0000e200ff0a7b82 */ /* 0x000f220000000a00 */
[----:B-1----:R-:W-:-:S07]  /*00d0*/  IMAD R15, R15, UR4, RZ ;  /* 0x000000040f0f7c24 */ /* 0x002fce000f8e02ff */
.L_x_0:
[----:B---3--:R-:W-:-:S04]  /*00e0*/  IMAD.WIDE R2, R0, 0x4, R8 ;  /* 0x0000000400027825 */ /* 0x008fc800078e0208 */
[C---:B----4-:R-:W-:Y:S02]  /*00f0*/  IMAD.WIDE R4, R0.reuse, 0x4, R10 ;  /* 0x0000000400047825 */ /* 0x050fe400078e020a */
[----:B--2---:R-:W2:Y:S04]  /*0100*/  LDG.E R2, desc[UR6][R2.64] ;  /* 0x0000000602027981 */ /* 0x004ea8000c1e1900 */
[----:B------:R-:W2:Y:S01]  /*0110*/  LDG.E R5, desc[UR6][R4.64] ;  /* 0x0000000604057981 */ /* 0x000ea2000c1e1900 */
[----:B01----:R-:W-:Y:S01]  /*0120*/  IMAD.WIDE R6, R0, 0x4, R12 ;  /* 0x0000000400067825 */ /* 0x003fe200078e020c */
[----:B------:R-:W-:-:S04]  /*0130*/  IADD3 R0, PT, PT, R15, R0, RZ ;  /* 0x000000000f007210 */ /* 0x000fc80007ffe0ff */
[----:B------:R-:W-:Y:S01]  /*0140*/  ISETP.GE.AND P0, PT, R0, UR5, PT ;  /* 0x0000000500007c0c */ /* 0x000fe2000bf06270 */
[----:B--2---:R-:W-:-:S05]  /*0150*/  FADD R17, R2, R5 ;  /* 0x0000000502117221 */ /* 0x004fca0000000000 */
[----:B------:R1:W-:Y:S07]  /*0160*/  STG.E desc[UR6][R6.64], R17 ;  /* 0x0000001106007986 */ /* 0x0003ee000c101906 */
[----:B------:R-:W-:Y:S05]  /*0170*/  @!P0 BRA `(.L_x_0) ;  /* 0xfffffffc00d88947 */ /* 0x000fea000383ffff */
[----:B------:R-:W-:Y:S05]  /*0180*/  EXIT ;  /* 0x000000000000794d */ /* 0x000fea0003800000 */
.L_x_1:
[----:B------:R-:W-:-:S00]  /*0190*/  BRA `(.L_x_1) ;  /* 0xfffffffc00fc7947 */ /* 0x000fc0000383ffff */
[----:B------:R-:W-:-:S00]  /*01a0*/  NOP ;  /* 0x0000000000007918 */ /* 0x000fc00000000000 */
        /* <DEDUP_REMOVED lines=13> */
.L_x_2:


//--------------------- .nv.shared.reserved.0     --------------------------
	.section	.nv.shared.reserved.0,"aw",@nobits
	.weak		__nv_reservedSMEM_offset_0_alias
	.size		__nv_reservedSMEM_offset_0_alias, 0, 64
	.other		__nv_reservedSMEM_offset_0_alias,@"STO_CUDA_RESERVED_SHARED STV_DEFAULT"
__nv_reservedSMEM_offset_0_alias:
	.zero		0
	.zero		64


//--------------------- .nv.constant0._Z9vectorAddPKfS0_Pf --------------------------
	.section	.nv.constant0._Z9vectorAddPKfS0_Pf,"a",@progbits
	.sectionflags	@""
	.align	4
.nv.constant0._Z9vectorAddPKfS0_Pf:
	.zero		920


//--------------------- SYMBOLS --------------------------

	.type		.nv.reservedSmem.offset0,@object
	.size		.nv.reservedSmem.offset0,0x4
